	.headerflags	@"EF_CUDA_TEXMODE_UNIFIED EF_CUDA_64BIT_ADDRESS EF_CUDA_ACCELERATORS EF_CUDA_SM90 EF_CUDA_VIRTUAL_SM(EF_CUDA_SM90)"
	.elftype	@"ET_EXEC"


//--------------------- .nv.info                  --------------------------
	.section	.nv.info,"",@"SHT_CUDA_INFO"
	.align	4


	//----- nvinfo : EIATTR_REGCOUNT
	.align		4
        /*0000*/ 	.byte	0x04, 0x2f
        /*0002*/ 	.short	(.L_1 - .L_0)
	.align		4
.L_0:
        /*0004*/ 	.word	index@(triton_poi_fused_le_0)
        /*0008*/ 	.word	0x0000000e


	//----- nvinfo : EIATTR_MIN_STACK_SIZE
	.align		4
.L_1:
        /*000c*/ 	.byte	0x04, 0x12
        /*000e*/ 	.short	(.L_3 - .L_2)
	.align		4
.L_2:
        /*0010*/ 	.word	index@(triton_poi_fused_le_0)
        /*0014*/ 	.word	0x00000000


	//----- nvinfo : EIATTR_FRAME_SIZE
	.align		4
.L_3:
        /*0018*/ 	.byte	0x04, 0x11
        /*001a*/ 	.short	(.L_5 - .L_4)
	.align		4
.L_4:
        /*001c*/ 	.word	index@(triton_poi_fused_le_0)
        /*0020*/ 	.word	0x00000000


	//----- nvinfo : EIATTR_MIN_STACK_SIZE
	.align		4
.L_5:
        /*0024*/ 	.byte	0x04, 0x12
        /*0026*/ 	.short	(.L_7 - .L_6)
	.align		4
.L_6:
        /*0028*/ 	.word	index@(triton_poi_fused_le_0)
        /*002c*/ 	.word	0x00000000
.L_7:


//--------------------- .nv.info.triton_poi_fused_le_0 --------------------------
	.section	.nv.info.triton_poi_fused_le_0,"",@"SHT_CUDA_INFO"
	.sectionflags	@""
	.align	4


	//----- nvinfo : EIATTR_CUDA_API_VERSION
	.align		4
        /*0000*/ 	.byte	0x04, 0x37
        /*0002*/ 	.short	(.L_9 - .L_8)
.L_8:
        /*0004*/ 	.word	0x0000007c


	//----- nvinfo : EIATTR_KPARAM_INFO
	.align		4
.L_9:
        /*0008*/ 	.byte	0x04, 0x17
        /*000a*/ 	.short	(.L_11 - .L_10)
.L_10:
        /*000c*/ 	.word	0x00000000
        /*0010*/ 	.short	0x0003
        /*0012*/ 	.short	0x0018
        /*0014*/ 	.byte	0x00, 0xf0, 0x11, 0x00


	//----- nvinfo : EIATTR_KPARAM_INFO
	.align		4
.L_11:
        /*0018*/ 	.byte	0x04, 0x17
        /*001a*/ 	.short	(.L_13 - .L_12)
.L_12:
        /*001c*/ 	.word	0x00000000
        /*0020*/ 	.short	0x0002
        /*0022*/ 	.short	0x0010
        /*0024*/ 	.byte	0x00, 0xf4, 0x21, 0x00


	//----- nvinfo : EIATTR_KPARAM_INFO
	.align		4
.L_13:
        /*0028*/ 	.byte	0x04, 0x17
        /*002a*/ 	.short	(.L_15 - .L_14)
.L_14:
        /*002c*/ 	.word	0x00000000
        /*0030*/ 	.short	0x0001
        /*0032*/ 	.short	0x0008
        /*0034*/ 	.byte	0x00, 0xf4, 0x21, 0x00


	//----- nvinfo : EIATTR_KPARAM_INFO
	.align		4
.L_15:
        /*0038*/ 	.byte	0x04, 0x17
        /*003a*/ 	.short	(.L_17 - .L_16)
.L_16:
        /*003c*/ 	.word	0x00000000
        /*0040*/ 	.short	0x0000
        /*0042*/ 	.short	0x0000
        /*0044*/ 	.byte	0x00, 0xf4, 0x21, 0x00


	//----- nvinfo : EIATTR_SPARSE_MMA_MASK
	.align		4
.L_17:
        /*0048*/ 	.byte	0x03, 0x50
        /*004a*/ 	.short	0x0000


	//----- nvinfo : EIATTR_MAXREG_COUNT
	.align		4
        /*004c*/ 	.byte	0x03, 0x1b
        /*004e*/ 	.short	0x00ff


	//----- nvinfo : EIATTR_EXIT_INSTR_OFFSETS
	.align		4
        /*0050*/ 	.byte	0x04, 0x1c
        /*0052*/ 	.short	(.L_19 - .L_18)


	//   ....[0]....
.L_18:
        /*0054*/ 	.word	0x00000180


	//   ....[1]....
        /*0058*/ 	.word	0x000001a0


	//----- nvinfo : EIATTR_REQNTID
	.align		4
.L_19:
        /*005c*/ 	.byte	0x04, 0x10
        /*005e*/ 	.short	(.L_21 - .L_20)
.L_20:
        /*0060*/ 	.word	0x00000080
        /*0064*/ 	.word	0x00000001
        /*0068*/ 	.word	0x00000001


	//----- nvinfo : EIATTR_CBANK_PARAM_SIZE
	.align		4
.L_21:
        /*006c*/ 	.byte	0x03, 0x19
        /*006e*/ 	.short	0x001c


	//----- nvinfo : EIATTR_PARAM_CBANK
	.align		4
        /*0070*/ 	.byte	0x04, 0x0a
        /*0072*/ 	.short	(.L_23 - .L_22)
	.align		4
.L_22:
        /*0074*/ 	.word	index@(.nv.constant0.triton_poi_fused_le_0)
        /*0078*/ 	.short	0x0210
        /*007a*/ 	.short	0x001c


	//----- nvinfo : EIATTR_SW_WAR
	.align		4
.L_23:
        /*007c*/ 	.byte	0x04, 0x36
        /*007e*/ 	.short	(.L_25 - .L_24)
.L_24:
        /*0080*/ 	.word	0x00000008
.L_25:


//--------------------- .nv.callgraph             --------------------------
	.section	.nv.callgraph,"",@"SHT_CUDA_CALLGRAPH"
	.align	4
	.sectionentsize	8
	.align		4
        /*0000*/ 	.word	0x00000000
	.align		4
        /*0004*/ 	.word	0xffffffff
	.align		4
        /*0008*/ 	.word	0x00000000
	.align		4
        /*000c*/ 	.word	0xfffffffe
	.align		4
        /*0010*/ 	.word	0x00000000
	.align		4
        /*0014*/ 	.word	0xfffffffd
	.align		4
        /*0018*/ 	.word	0x00000000
	.align		4
        /*001c*/ 	.word	0xfffffffc


//--------------------- .text.triton_poi_fused_le_0 --------------------------
	.section	.text.triton_poi_fused_le_0,"ax",@progbits
	.align	128
        .global         triton_poi_fused_le_0
        .type           triton_poi_fused_le_0,@function
        .size           triton_poi_fused_le_0,(.L_x_1 - triton_poi_fused_le_0)
        .other          triton_poi_fused_le_0,@"STO_CUDA_ENTRY STV_DEFAULT"
triton_poi_fused_le_0:
.text.triton_poi_fused_le_0:
[----:B------:R-:W0:Y:S02]  /*0000*/  LDC R1, c[0x0][0x28] ;  /* 0x00000a00ff017b82 */ /* 0x000e240000000800 */
[----:B------:R-:W1:Y:S01]  /*0010*/  S2R R0, SR_TID.X ;  /* 0x0000000000007919 */ /* 0x000e620000002100 */
[----:B------:R-:W2:Y:S01]  /*0020*/  LDC.64 R2, c[0x0][0x210] ;  /* 0x00008400ff027b82 */ /* 0x000ea20000000a00 */
[----:B------:R-:W-:Y:S02]  /*0030*/  CS2R R8, SRZ ;  /* 0x0000000000087805 */ /* 0x000fe4000001ff00 */
[----:B------:R-:W-:Y:S01]  /*0040*/  CS2R R10, SRZ ;  /* 0x00000000000a7805 */ /* 0x000fe2000001ff00 */
[----:B------:R-:W3:Y:S01]  /*0050*/  S2R R7, SR_CTAID.X ;  /* 0x0000000000077919 */ /* 0x000ee20000002500 */
[----:B------:R-:W-:Y:S01]  /*0060*/  ULDC.64 UR4, c[0x0][0x208] ;  /* 0x0000820000047ab9 */ /* 0x000fe20000000a00 */
[----:B------:R-:W-:Y:S02]  /*0070*/  ULDC.64 UR6, c[0x0][0x220] ;  /* 0x0000880000067ab9 */ /* 0x000fe40000000a00 */
[----:B------:R-:W4:Y:S01]  /*0080*/  LDC.64 R4, c[0x0][0x218] ;  /* 0x00008600ff047b82 */ /* 0x000f220000000a00 */
[----:B-1----:R-:W-:-:S05]  /*0090*/  IMAD.SHL.U32 R0, R0, 0x2, RZ ;  /* 0x0000000200007824 */ /* 0x002fca00078e00ff */
[----:B------:R-:W-:-:S05]  /*00a0*/  LOP3.LUT R0, R0, 0xfe, RZ, 0xc0, !PT ;  /* 0x000000fe00007812 */ /* 0x000fca00078ec0ff */
[----:B---3--:R-:W-:-:S04]  /*00b0*/  IMAD R7, R7, 0x100, R0 ;  /* 0x0000010007077824 */ /* 0x008fc800078e0200 */
[C---:B--2---:R-:W-:Y:S01]  /*00c0*/  IMAD.WIDE R2, R7.reuse, 0x4, R2 ;  /* 0x0000000407027825 */ /* 0x044fe200078e0202 */
[----:B------:R-:W-:-:S03]  /*00d0*/  ISETP.GE.AND P2, PT, R7, 0x100, PT ;  /* 0x000001000700780c */ /* 0x000fc60003f46270 */
[----:B----4-:R-:W-:-:S10]  /*00e0*/  IMAD.WIDE R4, R7, 0x4, R4 ;  /* 0x0000000407047825 */ /* 0x010fd400078e0204 */
[----:B------:R-:W2:Y:S04]  /*00f0*/  @!P2 LDG.E.64 R8, desc[UR4][R2.64] ;  /* 0x000000040208a981 */ /* 0x000ea8000c1e1b00 */
[----:B------:R-:W2:Y:S01]  /*0100*/  @!P2 LDG.E.64 R10, desc[UR4][R4.64] ;  /* 0x00000004040aa981 */ /* 0x000ea2000c1e1b00 */
[----:B------:R-:W-:-:S04]  /*0110*/  IADD3 R6, P3, R7, UR6, RZ ;  /* 0x0000000607067c10 */ /* 0x000fc8000ff7e0ff */
[----:B------:R-:W-:Y:S02]  /*0120*/  LEA.HI.X.SX32 R7, R7, UR7, 0x1, P3 ;  /* 0x0000000707077c11 */ /* 0x000fe400098f0eff */
[----:B--2---:R-:W-:Y:S02]  /*0130*/  FSETP.GTU.AND P1, PT, R8, R10, PT ;  /* 0x0000000a0800720b */ /* 0x004fe40003f2c000 */
[----:B------:R-:W-:Y:S02]  /*0140*/  FSETP.GTU.AND P0, PT, R9, R11, PT ;  /* 0x0000000b0900720b */ /* 0x000fe40003f0c000 */
[----:B------:R-:W-:Y:S02]  /*0150*/  SEL R0, RZ, 0x1, P1 ;  /* 0x00000001ff007807 */ /* 0x000fe40000800000 */
[----:B------:R-:W-:-:S05]  /*0160*/  SEL R9, RZ, 0x100, P0 ;  /* 0x00000100ff097807 */ /* 0x000fca0000000000 */
[----:B------:R-:W-:Y:S01]  /*0170*/  IMAD.IADD R9, R0, 0x1, R9 ;  /* 0x0000000100097824 */ /* 0x000fe200078e0209 */
[----:B------:R-:W-:Y:S06]  /*0180*/  @P2 EXIT ;  /* 0x000000000000294d */ /* 0x000fec0003800000 */
[----:B------:R-:W-:Y:S01]  /*0190*/  STG.E.U16 desc[UR4][R6.64], R9 ;  /* 0x0000000906007986 */ /* 0x000fe2000c101504 */
[----:B------:R-:W-:Y:S05]  /*01a0*/  EXIT ;  /* 0x000000000000794d */ /* 0x000fea0003800000 */
.L_x_0:
[----:B------:R-:W-:-:S00]  /*01b0*/  BRA `(.L_x_0) ;  /* 0xfffffffc00fc7947 */ /* 0x000fc0000383ffff */
[----:B------:R-:W-:-:S00]  /*01c0*/  NOP ;  /* 0x0000000000007918 */ /* 0x000fc00000000000 */
        /* <DEDUP_REMOVED lines=11> */
.L_x_1:


//--------------------- .nv.constant0.triton_poi_fused_le_0 --------------------------
	.section	.nv.constant0.triton_poi_fused_le_0,"a",@progbits
	.sectionflags	@""
	.align	4
.nv.constant0.triton_poi_fused_le_0:
	.zero		556
